//
// Generated by NVIDIA NVVM Compiler
//
// Compiler Build ID: CL-36424714
// Cuda compilation tools, release 13.0, V13.0.88
// Based on NVVM 20.0.0
//

.version 9.0
.target sm_100
.address_size 64

	// .globl	_Z6whoamiv
.extern .func  (.param .b32 func_retval0) vprintf
(
	.param .b64 vprintf_param_0,
	.param .b64 vprintf_param_1
)
;
.global .align 1 .b8 $str[64] = {73, 68, 58, 32, 37, 48, 52, 100, 32, 124, 32, 66, 108, 111, 99, 107, 32, 40, 37, 100, 44, 32, 37, 100, 44, 32, 37, 100, 41, 32, 61, 32, 37, 51, 100, 32, 124, 32, 84, 104, 114, 101, 97, 100, 40, 37, 100, 44, 32, 37, 100, 44, 32, 37, 100, 41, 32, 61, 32, 37, 51, 100, 10};

.visible .entry _Z6whoamiv()
{
	.local .align 8 .b8 	__local_depot0[40];
	.reg .b64 	%SP;
	.reg .b64 	%SPL;
	.reg .b32 	%r<22>;
	.reg .b64 	%rd<5>;

	mov.u64 	%SPL, __local_depot0;
	cvta.local.u64 	%SP, %SPL;
	add.u64 	%rd1, %SP, 0;
	add.u64 	%rd2, %SPL, 0;
	mov.u32 	%r1, %ctaid.x;
	mov.u32 	%r2, %ctaid.y;
	mov.u32 	%r3, %nctaid.x;
	mov.u32 	%r4, %ctaid.z;
	mov.u32 	%r5, %nctaid.y;
	mad.lo.s32 	%r6, %r5, %r4, %r2;
	mad.lo.s32 	%r7, %r6, %r3, %r1;
	mov.u32 	%r8, %ntid.x;
	mov.u32 	%r9, %ntid.y;
	mov.u32 	%r10, %ntid.z;
	mul.lo.s32 	%r11, %r9, %r8;
	mul.lo.s32 	%r12, %r11, %r10;
	mul.lo.s32 	%r13, %r12, %r7;
	mov.u32 	%r14, %tid.x;
	mov.u32 	%r15, %tid.y;
	mov.u32 	%r16, %tid.z;
	mad.lo.s32 	%r17, %r9, %r16, %r15;
	mad.lo.s32 	%r18, %r17, %r8, %r14;
	add.s32 	%r19, %r13, %r18;
	st.local.v2.u32 	[%rd2], {%r19, %r1};
	st.local.v2.u32 	[%rd2+8], {%r2, %r4};
	st.local.v2.u32 	[%rd2+16], {%r13, %r14};
	st.local.v2.u32 	[%rd2+24], {%r15, %r16};
	st.local.u32 	[%rd2+32], %r18;
	mov.u64 	%rd3, $str;
	cvta.global.u64 	%rd4, %rd3;
	{ // callseq 0, 0
	.param .b64 param0;
	st.param.b64 	[param0], %rd4;
	.param .b64 param1;
	st.param.b64 	[param1], %rd1;
	.param .b32 retval0;
	call.uni (retval0), 
	vprintf, 
	(
	param0, 
	param1
	);
	ld.param.b32 	%r20, [retval0];
	} // callseq 0
	ret;

}


// ===== COMPILED SASS (sm_100) =====

	.target	sm_100

	.elftype	@"ET_EXEC"


//--------------------- .note.nv.tkinfo           --------------------------
	.section	.note.nv.tkinfo,"",@"SHT_NOTE"
	.sectionflags	@"SHF_NOTE_NV_TKINFO"
	.tkinfo
        /*0018*/ 	.word	0x00000002
        /*0030*/ 	.string	""
        /*0030*/ 	.string	"ptxas"
        /*0030*/ 	.string	"Cuda compilation tools, release 13.0, V13.0.88"
        /*0030*/ 	.string	"Build cuda_13.0.r13.0/compiler.36424714_0"
        /*0030*/ 	.string	"-arch sm_100 -m 64 "



//--------------------- .note.nv.cuinfo           --------------------------
	.section	.note.nv.cuinfo,"",@"SHT_NOTE"
	.sectionflags	@"SHF_NOTE_NV_CUINFO"
        /*0018*/ 	.short	0x0002
        /*001a*/ 	.short	0x0064
        /*001c*/ 	.short	0x0082
	.zero		2


//--------------------- .nv.info                  --------------------------
	.section	.nv.info,"",@"SHT_CUDA_INFO"
	.align	4


	//----- nvinfo : EIATTR_REGCOUNT
	.align		4
        /*0000*/ 	.byte	0x04, 0x2f
        /*0002*/ 	.short	(.L_2 - .L_1)
	.align		4
.L_1:
        /*0004*/ 	.word	index@(_Z6whoamiv)
        /*0008*/ 	.word	0x00000018


	//----- nvinfo : EIATTR_FRAME_SIZE
	.align		4
.L_2:
        /*000c*/ 	.byte	0x04, 0x11
        /*000e*/ 	.short	(.L_4 - .L_3)
	.align		4
.L_3:
        /*0010*/ 	.word	index@(_Z6whoamiv)
        /*0014*/ 	.word	0x00000028


	//----- nvinfo : EIATTR_MIN_STACK_SIZE
	.align		4
.L_4:
        /*0018*/ 	.byte	0x04, 0x12
        /*001a*/ 	.short	(.L_6 - .L_5)
	.align		4
.L_5:
        /*001c*/ 	.word	index@(_Z6whoamiv)
        /*0020*/ 	.word	0x00000028
.L_6:


//--------------------- .nv.compat                --------------------------
	.section	.nv.compat,"",@"SHT_CUDA_COMPAT_INFO"
	.align	4
        /*0000*/ 	.byte	0x02, 0x09, 0x00, 0x00, 0x02, 0x02, 0x01, 0x00, 0x02, 0x05, 0x05, 0x00, 0x03, 0x07, 0x01, 0x01
        /*0010*/ 	.byte	0x02, 0x03, 0x00, 0x00, 0x02, 0x06, 0x01, 0x00, 0x04, 0x0b, 0x08, 0x00, 0x09, 0x00, 0x00, 0x00
        /*0020*/ 	.byte	0x00, 0x00, 0x00, 0x00


//--------------------- .nv.info._Z6whoamiv       --------------------------
	.section	.nv.info._Z6whoamiv,"",@"SHT_CUDA_INFO"
	.sectionflags	@""
	.align	4


	//----- nvinfo : EIATTR_CUDA_API_VERSION
	.align		4
        /*0000*/ 	.byte	0x04, 0x37
        /*0002*/ 	.short	(.L_8 - .L_7)
.L_7:
        /*0004*/ 	.word	0x00000082


	//----- nvinfo : EIATTR_SPARSE_MMA_MASK
	.align		4
.L_8:
        /*0008*/ 	.byte	0x03, 0x50
        /*000a*/ 	.short	0x0000


	//----- nvinfo : EIATTR_MAXREG_COUNT
	.align		4
        /*000c*/ 	.byte	0x03, 0x1b
        /*000e*/ 	.short	0x00ff


	//----- nvinfo : EIATTR_EXTERNS
	.align		4
        /*0010*/ 	.byte	0x04, 0x0f
        /*0012*/ 	.short	(.L_10 - .L_9)


	//   ....[0]....
	.align		4
.L_9:
        /*0014*/ 	.word	index@(vprintf)


	//----- nvinfo : EIATTR_MERCURY_ISA_VERSION
	.align		4
.L_10:
        /*0018*/ 	.byte	0x03, 0x5f
        /*001a*/ 	.short	0x0101


	//----- nvinfo : EIATTR_VRC_CTA_INIT_COUNT
	.align		4
        /*001c*/ 	.byte	0x02, 0x4a
	.zero		1
	.zero		1


	//----- nvinfo : EIATTR_SYSCALL_OFFSETS
	.align		4
        /*0020*/ 	.byte	0x04, 0x46
        /*0022*/ 	.short	(.L_12 - .L_11)


	//   ....[0]....
.L_11:
        /*0024*/ 	.word	0x00000240


	//----- nvinfo : EIATTR_EXIT_INSTR_OFFSETS
	.align		4
.L_12:
        /*0028*/ 	.byte	0x04, 0x1c
        /*002a*/ 	.short	(.L_14 - .L_13)


	//   ....[0]....
.L_13:
        /*002c*/ 	.word	0x00000250


	//----- nvinfo : EIATTR_SW_WAR
	.align		4
.L_14:
        /*0030*/ 	.byte	0x04, 0x36
        /*0032*/ 	.short	(.L_16 - .L_15)
.L_15:
        /*0034*/ 	.word	0x00000008
.L_16:


//--------------------- .nv.callgraph             --------------------------
	.section	.nv.callgraph,"",@"SHT_CUDA_CALLGRAPH"
	.align	4
	.sectionentsize	8
	.align		4
        /*0000*/ 	.word	0x00000000
	.align		4
        /*0004*/ 	.word	0xffffffff
	.align		4
        /*0008*/ 	.word	index@(_Z6whoamiv)
	.align		4
        /*000c*/ 	.word	index@(vprintf)
	.align		4
        /*0010*/ 	.word	0x00000000
	.align		4
        /*0014*/ 	.word	0xfffffffe
	.align		4
        /*0018*/ 	.word	0x00000000
	.align		4
        /*001c*/ 	.word	0xfffffffd
	.align		4
        /*0020*/ 	.word	0x00000000
	.align		4
        /*0024*/ 	.word	0xfffffffc


//--------------------- .nv.constant4             --------------------------
	.section	.nv.constant4,"a",@progbits
	.align	8
	.align		8
.nv.constant4:
        /*0000*/ 	.dword	vprintf
	.align		8
        /*0008*/ 	.dword	$str


//--------------------- .text._Z6whoamiv          --------------------------
	.section	.text._Z6whoamiv,"ax",@progbits
	.align	128
        .global         _Z6whoamiv
        .type           _Z6whoamiv,@function
        .size           _Z6whoamiv,(.L_x_2 - _Z6whoamiv)
        .other          _Z6whoamiv,@"STO_CUDA_ENTRY STV_DEFAULT"
_Z6whoamiv:
.text._Z6whoamiv:
[----:B------:R-:W0:Y:S01]  /*0000*/  LDC R1, c[0x0][0x37c] ;  /* 0x0000df00ff017b82 */ /* 0x000e220000000800 */
[----:B------:R-:W1:Y:S01]  /*0010*/  S2R R4, SR_CTAID.Y ;  /* 0x0000000000047919 */ /* 0x000e620000002600 */
[----:B------:R-:W2:Y:S01]  /*0020*/  LDCU UR6, c[0x0][0x2fc] ;  /* 0x00005f80ff0677ac */ /* 0x000ea20008000800 */
[----:B------:R-:W-:Y:S01]  /*0030*/  MOV R10, 0x0 ;  /* 0x00000000000a7802 */ /* 0x000fe20000000f00 */
[----:B------:R-:W1:Y:S01]  /*0040*/  S2R R5, SR_CTAID.Z ;  /* 0x0000000000057919 */ /* 0x000e620000002700 */
[----:B------:R-:W3:Y:S01]  /*0050*/  LDCU UR7, c[0x0][0x370] ;  /* 0x00006e00ff0777ac */ /* 0x000ee20008000800 */
[----:B0-----:R-:W-:Y:S01]  /*0060*/  IADD3 R1, PT, PT, R1, -0x28, RZ ;  /* 0xffffffd801017810 */ /* 0x001fe20007ffe0ff */
[----:B------:R-:W0:Y:S01]  /*0070*/  S2R R12, SR_TID.Y ;  /* 0x00000000000c7919 */ /* 0x000e220000002200 */
[----:B------:R-:W1:Y:S01]  /*0080*/  LDCU UR8, c[0x0][0x374] ;  /* 0x00006e80ff0877ac */ /* 0x000e620008000800 */
[----:B------:R-:W4:Y:S01]  /*0090*/  LDC.64 R10, c[0x4][R10] ;  /* 0x010000000a0a7b82 */ /* 0x000f220000000a00 */
[----:B------:R-:W0:Y:S01]  /*00a0*/  S2R R13, SR_TID.Z ;  /* 0x00000000000d7919 */ /* 0x000e220000002300 */
[----:B------:R-:W5:Y:S01]  /*00b0*/  LDCU UR9, c[0x0][0x360] ;  /* 0x00006c00ff0977ac */ /* 0x000f620008000800 */
[----:B------:R-:W3:Y:S01]  /*00c0*/  S2R R9, SR_CTAID.X ;  /* 0x0000000000097919 */ /* 0x000ee20000002500 */
[----:B------:R-:W5:Y:S01]  /*00d0*/  LDCU UR10, c[0x0][0x364] ;  /* 0x00006c80ff0a77ac */ /* 0x000f620008000800 */
[----:B------:R-:W2:Y:S01]  /*00e0*/  S2R R3, SR_TID.X ;  /* 0x0000000000037919 */ /* 0x000ea20000002100 */
[----:B------:R-:W1:Y:S01]  /*00f0*/  LDCU UR5, c[0x0][0x368] ;  /* 0x00006d00ff0577ac */ /* 0x000e620008000800 */
[----:B-----5:R-:W-:Y:S01]  /*0100*/  UIMAD UR4, UR9, UR10, URZ ;  /* 0x0000000a090472a4 */ /* 0x020fe2000f8e02ff */
[----:B-1----:R-:W-:Y:S01]  /*0110*/  IMAD R0, R5, UR8, R4 ;  /* 0x0000000805007c24 */ /* 0x002fe2000f8e0204 */
[----:B------:R1:W-:Y:S02]  /*0120*/  STL.64 [R1+0x8], R4 ;  /* 0x0000080401007387 */ /* 0x0003e40000100a00 */
[----:B------:R-:W-:Y:S01]  /*0130*/  UIMAD UR4, UR4, UR5, URZ ;  /* 0x00000005040472a4 */ /* 0x000fe2000f8e02ff */
[----:B0-----:R-:W-:Y:S01]  /*0140*/  IMAD R6, R13, UR10, R12 ;  /* 0x0000000a0d067c24 */ /* 0x001fe2000f8e020c */
[----:B------:R0:W-:Y:S01]  /*0150*/  STL.64 [R1+0x18], R12 ;  /* 0x0000180c01007387 */ /* 0x0001e20000100a00 */
[----:B---3--:R-:W-:-:S02]  /*0160*/  IMAD R2, R0, UR7, R9 ;  /* 0x0000000700027c24 */ /* 0x008fc4000f8e0209 */
[----:B--2---:R-:W-:Y:S01]  /*0170*/  IMAD R0, R6, UR9, R3 ;  /* 0x0000000906007c24 */ /* 0x004fe2000f8e0203 */
[----:B------:R-:W1:Y:S01]  /*0180*/  LDCU.64 UR8, c[0x4][0x8] ;  /* 0x01000100ff0877ac */ /* 0x000e620008000a00 */
[----:B------:R-:W-:-:S04]  /*0190*/  IMAD R2, R2, UR4, RZ ;  /* 0x0000000402027c24 */ /* 0x000fc8000f8e02ff */
[----:B------:R-:W2:Y:S01]  /*01a0*/  LDCU UR4, c[0x0][0x2f8] ;  /* 0x00005f00ff0477ac */ /* 0x000ea20008000800 */
[----:B------:R0:W-:Y:S01]  /*01b0*/  STL [R1+0x20], R0 ;  /* 0x0000200001007387 */ /* 0x0001e20000100800 */
[----:B------:R-:W-:-:S03]  /*01c0*/  IADD3 R8, PT, PT, R2, R0, RZ ;  /* 0x0000000002087210 */ /* 0x000fc60007ffe0ff */
[----:B------:R0:W-:Y:S04]  /*01d0*/  STL.64 [R1+0x10], R2 ;  /* 0x0000100201007387 */ /* 0x0001e80000100a00 */
[----:B------:R0:W-:Y:S01]  /*01e0*/  STL.64 [R1], R8 ;  /* 0x0000000801007387 */ /* 0x0001e20000100a00 */
[----:B-1----:R-:W-:Y:S02]  /*01f0*/  MOV R4, UR8 ;  /* 0x0000000800047c02 */ /* 0x002fe40008000f00 */
[----:B------:R-:W-:Y:S02]  /*0200*/  MOV R5, UR9 ;  /* 0x0000000900057c02 */ /* 0x000fe40008000f00 */
[----:B--2---:R-:W-:-:S04]  /*0210*/  IADD3 R6, P0, PT, R1, UR4, RZ ;  /* 0x0000000401067c10 */ /* 0x004fc8000ff1e0ff */
[----:B0---4-:R-:W-:-:S09]  /*0220*/  IADD3.X R7, PT, PT, RZ, UR6, RZ, P0, !PT ;  /* 0x00000006ff077c10 */ /* 0x011fd200087fe4ff */
[----:B------:R-:W-:-:S07]  /*0230*/  LEPC R20, `(.L_x_0) ;  /* 0x000000001014794e */ /* 0x000fce0000000000 */
[----:B------:R-:W-:Y:S05]  /*0240*/  CALL.ABS.NOINC R10 ;  /* 0x000000000a007343 */ /* 0x000fea0003c00000 */
.L_x_0:
[----:B------:R-:W-:Y:S05]  /*0250*/  EXIT ;  /* 0x000000000000794d */ /* 0x000fea0003800000 */
.L_x_1:
[----:B------:R-:W-:-:S00]  /*0260*/  BRA `(.L_x_1) ;  /* 0xfffffffc00fc7947 */ /* 0x000fc0000383ffff */
[----:B------:R-:W-:-:S00]  /*0270*/  NOP ;  /* 0x0000000000007918 */ /* 0x000fc00000000000 */
        /* <DEDUP_REMOVED lines=8> */
.L_x_2:


//--------------------- .nv.global.init           --------------------------
	.section	.nv.global.init,"aw",@progbits
.nv.global.init:
	.type		$str,@object
	.size		$str,(.L_0 - $str)
$str:
        /*0000*/ 	.byte	0x49, 0x44, 0x3a, 0x20, 0x25, 0x30, 0x34, 0x64, 0x20, 0x7c, 0x20, 0x42, 0x6c, 0x6f, 0x63, 0x6b
        /*0010*/ 	.byte	0x20, 0x28, 0x25, 0x64, 0x2c, 0x20, 0x25, 0x64, 0x2c, 0x20, 0x25, 0x64, 0x29, 0x20, 0x3d, 0x20
        /*0020*/ 	.byte	0x25, 0x33, 0x64, 0x20, 0x7c, 0x20, 0x54, 0x68, 0x72, 0x65, 0x61, 0x64, 0x28, 0x25, 0x64, 0x2c
        /*0030*/ 	.byte	0x20, 0x25, 0x64, 0x2c, 0x20, 0x25, 0x64, 0x29, 0x20, 0x3d, 0x20, 0x25, 0x33, 0x64, 0x0a, 0x00
.L_0:


//--------------------- .nv.shared.reserved.0     --------------------------
	.section	.nv.shared.reserved.0,"aw",@nobits
	.weak		__nv_reservedSMEM_offset_0_alias
	.size		__nv_reservedSMEM_offset_0_alias, 0, 64
	.other		__nv_reservedSMEM_offset_0_alias,@"STO_CUDA_RESERVED_SHARED STV_DEFAULT"
__nv_reservedSMEM_offset_0_alias:
	.zero		0
	.zero		64


//--------------------- .nv.constant0._Z6whoamiv  --------------------------
	.section	.nv.constant0._Z6whoamiv,"a",@progbits
	.sectionflags	@""
	.align	4
.nv.constant0._Z6whoamiv:
	.zero		896


//--------------------- SYMBOLS --------------------------

	.type		.nv.reservedSmem.offset0,@object
	.size		.nv.reservedSmem.offset0,0x4
	.type		vprintf,@function
